	.headerflags	@"EF_CUDA_TEXMODE_UNIFIED EF_CUDA_64BIT_ADDRESS EF_CUDA_ACCELERATORS EF_CUDA_SM90 EF_CUDA_VIRTUAL_SM(EF_CUDA_SM90)"
	.elftype	@"ET_EXEC"


//--------------------- .nv.info                  --------------------------
	.section	.nv.info,"",@"SHT_CUDA_INFO"
	.align	4


	//----- nvinfo : EIATTR_REGCOUNT
	.align		4
        /*0000*/ 	.byte	0x04, 0x2f
        /*0002*/ 	.short	(.L_2 - .L_1)
	.align		4
.L_1:
        /*0004*/ 	.word	index@(triton_poi_fused_gelu_1)
        /*0008*/ 	.word	0x0000000d


	//----- nvinfo : EIATTR_MIN_STACK_SIZE
	.align		4
.L_2:
        /*000c*/ 	.byte	0x04, 0x12
        /*000e*/ 	.short	(.L_4 - .L_3)
	.align		4
.L_3:
        /*0010*/ 	.word	index@(triton_poi_fused_gelu_1)
        /*0014*/ 	.word	0x00000000


	//----- nvinfo : EIATTR_FRAME_SIZE
	.align		4
.L_4:
        /*0018*/ 	.byte	0x04, 0x11
        /*001a*/ 	.short	(.L_6 - .L_5)
	.align		4
.L_5:
        /*001c*/ 	.word	index@(triton_poi_fused_gelu_1)
        /*0020*/ 	.word	0x00000000


	//----- nvinfo : EIATTR_MIN_STACK_SIZE
	.align		4
.L_6:
        /*0024*/ 	.byte	0x04, 0x12
        /*0026*/ 	.short	(.L_8 - .L_7)
	.align		4
.L_7:
        /*0028*/ 	.word	index@(triton_poi_fused_gelu_1)
        /*002c*/ 	.word	0x00000000
.L_8:


//--------------------- .nv.info.triton_poi_fused_gelu_1 --------------------------
	.section	.nv.info.triton_poi_fused_gelu_1,"",@"SHT_CUDA_INFO"
	.sectionflags	@""
	.align	4


	//----- nvinfo : EIATTR_CUDA_API_VERSION
	.align		4
        /*0000*/ 	.byte	0x04, 0x37
        /*0002*/ 	.short	(.L_10 - .L_9)
.L_9:
        /*0004*/ 	.word	0x0000007c


	//----- nvinfo : EIATTR_KPARAM_INFO
	.align		4
.L_10:
        /*0008*/ 	.byte	0x04, 0x17
        /*000a*/ 	.short	(.L_12 - .L_11)
.L_11:
        /*000c*/ 	.word	0x00000000
        /*0010*/ 	.short	0x0002
        /*0012*/ 	.short	0x0010
        /*0014*/ 	.byte	0x00, 0xf0, 0x11, 0x00


	//----- nvinfo : EIATTR_KPARAM_INFO
	.align		4
.L_12:
        /*0018*/ 	.byte	0x04, 0x17
        /*001a*/ 	.short	(.L_14 - .L_13)
.L_13:
        /*001c*/ 	.word	0x00000000
        /*0020*/ 	.short	0x0001
        /*0022*/ 	.short	0x0008
        /*0024*/ 	.byte	0x00, 0xf4, 0x21, 0x00


	//----- nvinfo : EIATTR_KPARAM_INFO
	.align		4
.L_14:
        /*0028*/ 	.byte	0x04, 0x17
        /*002a*/ 	.short	(.L_16 - .L_15)
.L_15:
        /*002c*/ 	.word	0x00000000
        /*0030*/ 	.short	0x0000
        /*0032*/ 	.short	0x0000
        /*0034*/ 	.byte	0x00, 0xf4, 0x21, 0x00


	//----- nvinfo : EIATTR_SPARSE_MMA_MASK
	.align		4
.L_16:
        /*0038*/ 	.byte	0x03, 0x50
        /*003a*/ 	.short	0x0000


	//----- nvinfo : EIATTR_MAXREG_COUNT
	.align		4
        /*003c*/ 	.byte	0x03, 0x1b
        /*003e*/ 	.short	0x00ff


	//----- nvinfo : EIATTR_EXIT_INSTR_OFFSETS
	.align		4
        /*0040*/ 	.byte	0x04, 0x1c
        /*0042*/ 	.short	(.L_18 - .L_17)


	//   ....[0]....
.L_17:
        /*0044*/ 	.word	0x000002f0


	//   ....[1]....
        /*0048*/ 	.word	0x00000310


	//----- nvinfo : EIATTR_REQNTID
	.align		4
.L_18:
        /*004c*/ 	.byte	0x04, 0x10
        /*004e*/ 	.short	(.L_20 - .L_19)
.L_19:
        /*0050*/ 	.word	0x00000080
        /*0054*/ 	.word	0x00000001
        /*0058*/ 	.word	0x00000001


	//----- nvinfo : EIATTR_CBANK_PARAM_SIZE
	.align		4
.L_20:
        /*005c*/ 	.byte	0x03, 0x19
        /*005e*/ 	.short	0x0014


	//----- nvinfo : EIATTR_PARAM_CBANK
	.align		4
        /*0060*/ 	.byte	0x04, 0x0a
        /*0062*/ 	.short	(.L_22 - .L_21)
	.align		4
.L_21:
        /*0064*/ 	.word	index@(.nv.constant0.triton_poi_fused_gelu_1)
        /*0068*/ 	.short	0x0210
        /*006a*/ 	.short	0x0014


	//----- nvinfo : EIATTR_SW_WAR
	.align		4
.L_22:
        /*006c*/ 	.byte	0x04, 0x36
        /*006e*/ 	.short	(.L_24 - .L_23)
.L_23:
        /*0070*/ 	.word	0x00000008
.L_24:


//--------------------- .nv.callgraph             --------------------------
	.section	.nv.callgraph,"",@"SHT_CUDA_CALLGRAPH"
	.align	4
	.sectionentsize	8
	.align		4
        /*0000*/ 	.word	0x00000000
	.align		4
        /*0004*/ 	.word	0xffffffff
	.align		4
        /*0008*/ 	.word	0x00000000
	.align		4
        /*000c*/ 	.word	0xfffffffe
	.align		4
        /*0010*/ 	.word	0x00000000
	.align		4
        /*0014*/ 	.word	0xfffffffd
	.align		4
        /*0018*/ 	.word	0x00000000
	.align		4
        /*001c*/ 	.word	0xfffffffc


//--------------------- .nv.constant4             --------------------------
	.section	.nv.constant4,"a",@progbits
	.align	8
	.align		8
.nv.constant4:
        /*0000*/ 	.dword	_$_str


//--------------------- .text.triton_poi_fused_gelu_1 --------------------------
	.section	.text.triton_poi_fused_gelu_1,"ax",@progbits
	.align	128
        .global         triton_poi_fused_gelu_1
        .type           triton_poi_fused_gelu_1,@function
        .size           triton_poi_fused_gelu_1,(.L_x_1 - triton_poi_fused_gelu_1)
        .other          triton_poi_fused_gelu_1,@"STO_CUDA_ENTRY STV_DEFAULT"
triton_poi_fused_gelu_1:
.text.triton_poi_fused_gelu_1:
[----:B------:R-:W0:Y:S02]  /*0000*/  LDC R1, c[0x0][0x28] ;  /* 0x00000a00ff017b82 */ /* 0x000e240000000800 */
[----:B------:R-:W1:Y:S01]  /*0010*/  S2R R0, SR_TID.X ;  /* 0x0000000000007919 */ /* 0x000e620000002100 */
[----:B------:R-:W2:Y:S01]  /*0020*/  LDC.64 R2, c[0x0][0x210] ;  /* 0x00008400ff027b82 */ /* 0x000ea20000000a00 */
[----:B------:R-:W-:Y:S01]  /*0030*/  HFMA2.MMA R4, -RZ, RZ, 0, 0 ;  /* 0x00000000ff047435 */ /* 0x000fe200000001ff */
[----:B------:R-:W-:Y:S01]  /*0040*/  ULDC.64 UR4, c[0x0][0x208] ;  /* 0x0000820000047ab9 */ /* 0x000fe20000000a00 */
[----:B------:R-:W3:Y:S01]  /*0050*/  S2R R5, SR_CTAID.X ;  /* 0x0000000000057919 */ /* 0x000ee20000002500 */
[----:B------:R-:W-:Y:S01]  /*0060*/  HFMA2.MMA R7, -RZ, RZ, 0.958984375, -6.1690807342529296875e-05 ;  /* 0x3bac840bff077435 */ /* 0x000fe200000001ff */
[----:B------:R-:W-:Y:S01]  /*0070*/  IMAD.MOV.U32 R6, RZ, RZ, -0x460a9f47 ;  /* 0xb9f560b9ff067424 */ /* 0x000fe200078e00ff */
[----:B------:R-:W-:Y:S01]  /*0080*/  HFMA2.MMA R8, -RZ, RZ, -1.26171875, -2.110004425048828125e-05 ;  /* 0xbd0c8162ff087435 */ /* 0x000fe200000001ff */
[----:B------:R-:W-:Y:S01]  /*0090*/  ULDC.64 UR6, c[0x0][0x218] ;  /* 0x0000860000067ab9 */ /* 0x000fe20000000a00 */
[----:B-1----:R-:W-:-:S04]  /*00a0*/  LOP3.LUT R0, R0, 0x7f, RZ, 0xc0, !PT ;  /* 0x0000007f00007812 */ /* 0x002fc800078ec0ff */
[----:B---3--:R-:W-:-:S04]  /*00b0*/  LEA R0, R5, R0, 0x7 ;  /* 0x0000000005007211 */ /* 0x008fc800078e38ff */
[C---:B------:R-:W-:Y:S01]  /*00c0*/  ISETP.GE.AND P0, PT, R0.reuse, 0x100, PT ;  /* 0x000001000000780c */ /* 0x040fe20003f06270 */
[----:B--2---:R-:W-:-:S12]  /*00d0*/  IMAD.WIDE R2, R0, 0x4, R2 ;  /* 0x0000000400027825 */ /* 0x004fd800078e0202 */
[----:B------:R1:W2:Y:S01]  /*00e0*/  @!P0 LDG.E R4, desc[UR4][R2.64] ;  /* 0x0000000402048981 */ /* 0x0002a2000c1e1900 */
[----:B------:R-:W-:Y:S01]  /*00f0*/  MOV R5, 0x3789ca3c ;  /* 0x3789ca3c00057802 */ /* 0x000fe20000000f00 */
[----:B-1----:R-:W-:Y:S01]  /*0100*/  HFMA2.MMA R3, -RZ, RZ, 1.853515625, -0.00091457366943359375 ;  /* 0x3f6a937eff037435 */ /* 0x002fe200000001ff */
[----:B------:R-:W-:Y:S02]  /*0110*/  IMAD.MOV.U32 R2, RZ, RZ, 0x3e1cf906 ;  /* 0x3e1cf906ff027424 */ /* 0x000fe400078e00ff */
[C---:B--2---:R-:W-:Y:S01]  /*0120*/  FMUL R10, R4.reuse, 0.70710676908493041992 ;  /* 0x3f3504f3040a7820 */ /* 0x044fe20000400000 */
[----:B------:R-:W-:-:S03]  /*0130*/  FMUL R4, R4, 0.5 ;  /* 0x3f00000004047820 */ /* 0x000fc60000400000 */
[----:B------:R-:W-:-:S05]  /*0140*/  FADD.FTZ R9, |R10|, -RZ ;  /* 0x800000ff0a097221 */ /* 0x000fca0000010200 */
[----:B------:R-:W-:-:S13]  /*0150*/  FSETP.GE.AND P1, PT, R9, 1.0029599666595458984, PT ;  /* 0x3f8060fe0900780b */ /* 0x000fda0003f26000 */
[----:B------:R-:W-:Y:S01]  /*0160*/  @!P1 MOV R5, 0x38b1e96a ;  /* 0x38b1e96a00059802 */ /* 0x000fe20000000f00 */
[----:B------:R-:W-:Y:S02]  /*0170*/  @!P1 IMAD.MOV.U32 R6, RZ, RZ, -0x45a8b2e0 ;  /* 0xba574d20ff069424 */ /* 0x000fe400078e00ff */
[----:B------:R-:W-:Y:S01]  /*0180*/  @!P1 FMUL R9, R10, R10 ;  /* 0x0000000a0a099220 */ /* 0x000fe20000400000 */
[----:B------:R-:W-:Y:S01]  /*0190*/  @!P1 MOV R7, 0x3baad5ea ;  /* 0x3baad5ea00079802 */ /* 0x000fe20000000f00 */
[----:B------:R-:W-:Y:S01]  /*01a0*/  @!P1 IMAD.MOV.U32 R2, RZ, RZ, 0x3de718af ;  /* 0x3de718afff029424 */ /* 0x000fe200078e00ff */
[----:B------:R-:W-:Y:S01]  /*01b0*/  @!P1 MOV R8, 0xbcdc1be7 ;  /* 0xbcdc1be700089802 */ /* 0x000fe20000000f00 */
[----:B------:R-:W-:Y:S01]  /*01c0*/  FFMA.FTZ R6, R9, R5, R6 ;  /* 0x0000000509067223 */ /* 0x000fe20000010006 */
[----:B------:R-:W-:Y:S02]  /*01d0*/  @!P1 MOV R3, 0xbec093ac ;  /* 0xbec093ac00039802 */ /* 0x000fe40000000f00 */
[----:B------:R-:W-:Y:S01]  /*01e0*/  MOV R5, 0x3f20d842 ;  /* 0x3f20d84200057802 */ /* 0x000fe20000000f00 */
[----:B------:R-:W-:Y:S01]  /*01f0*/  FFMA.FTZ R7, R6, R9, R7 ;  /* 0x0000000906077223 */ /* 0x000fe20000010007 */
[----:B------:R-:W-:-:S03]  /*0200*/  @!P1 MOV R5, 0x3e0375d3 ;  /* 0x3e0375d300059802 */ /* 0x000fc60000000f00 */
[----:B------:R-:W-:-:S04]  /*0210*/  FFMA.FTZ R7, R7, R9, R8 ;  /* 0x0000000907077223 */ /* 0x000fc80000010008 */
[----:B------:R-:W-:-:S04]  /*0220*/  FFMA.FTZ R2, R7, R9, R2 ;  /* 0x0000000907027223 */ /* 0x000fc80000010002 */
[----:B------:R-:W-:Y:S01]  /*0230*/  FFMA.FTZ R2, R2, R9, R3 ;  /* 0x0000000902027223 */ /* 0x000fe20000010003 */
[----:B------:R-:W-:-:S03]  /*0240*/  FSEL R3, -R9, R10, P1 ;  /* 0x0000000a09037208 */ /* 0x000fc60000800100 */
[----:B------:R-:W-:-:S04]  /*0250*/  FFMA.FTZ R2, R2, R9, R5 ;  /* 0x0000000902027223 */ /* 0x000fc80000010005 */
[----:B------:R-:W-:Y:S01]  /*0260*/  FFMA.FTZ R5, R2, R3, R3 ;  /* 0x0000000302057223 */ /* 0x000fe20000010003 */
[----:B------:R-:W-:-:S03]  /*0270*/  SHF.R.S32.HI R3, RZ, 0x1f, R0 ;  /* 0x0000001fff037819 */ /* 0x000fc60000011400 */
[----:B------:R-:W1:Y:S02]  /*0280*/  @P1 MUFU.EX2 R2, R5 ;  /* 0x0000000500021308 */ /* 0x000e640000000800 */
[----:B-1----:R-:W-:-:S05]  /*0290*/  @P1 FADD R2, -R2, 1 ;  /* 0x3f80000002021421 */ /* 0x002fca0000000100 */
[----:B------:R-:W-:Y:S02]  /*02a0*/  @P1 LOP3.LUT R5, R2, 0x80000000, R10, 0xf8, !PT ;  /* 0x8000000002051812 */ /* 0x000fe400078ef80a */
[----:B------:R-:W-:-:S03]  /*02b0*/  LEA R2, P1, R0, UR6, 0x2 ;  /* 0x0000000600027c11 */ /* 0x000fc6000f8210ff */
[----:B------:R-:W-:Y:S01]  /*02c0*/  FADD R7, R5, 1 ;  /* 0x3f80000005077421 */ /* 0x000fe20000000000 */
[----:B------:R-:W-:-:S03]  /*02d0*/  LEA.HI.X R3, R0, UR7, R3, 0x2, P1 ;  /* 0x0000000700037c11 */ /* 0x000fc600088f1403 */
[----:B------:R-:W-:Y:S01]  /*02e0*/  FMUL R7, R4, R7 ;  /* 0x0000000704077220 */ /* 0x000fe20000400000 */
[----:B------:R-:W-:Y:S06]  /*02f0*/  @P0 EXIT ;  /* 0x000000000000094d */ /* 0x000fec0003800000 */
[----:B------:R-:W-:Y:S01]  /*0300*/  STG.E desc[UR4][R2.64], R7 ;  /* 0x0000000702007986 */ /* 0x000fe2000c101904 */
[----:B------:R-:W-:Y:S05]  /*0310*/  EXIT ;  /* 0x000000000000794d */ /* 0x000fea0003800000 */
.L_x_0:
[----:B------:R-:W-:-:S00]  /*0320*/  BRA `(.L_x_0) ;  /* 0xfffffffc00fc7947 */ /* 0x000fc0000383ffff */
[----:B------:R-:W-:-:S00]  /*0330*/  NOP ;  /* 0x0000000000007918 */ /* 0x000fc00000000000 */
        /* <DEDUP_REMOVED lines=12> */
.L_x_1:


//--------------------- .nv.global.init           --------------------------
	.section	.nv.global.init,"aw",@progbits
.nv.global.init:
	.type		_$_str,@object
	.size		_$_str,(.L_0 - _$_str)
_$_str:
        /*0000*/ 	.byte	0x5f, 0x5f, 0x43, 0x55, 0x44, 0x41, 0x5f, 0x46, 0x54, 0x5a, 0x00
.L_0:


//--------------------- .nv.constant0.triton_poi_fused_gelu_1 --------------------------
	.section	.nv.constant0.triton_poi_fused_gelu_1,"a",@progbits
	.sectionflags	@""
	.align	4
.nv.constant0.triton_poi_fused_gelu_1:
	.zero		548
